	.headerflags	@"EF_CUDA_TEXMODE_UNIFIED EF_CUDA_64BIT_ADDRESS EF_CUDA_ACCELERATORS EF_CUDA_SM90 EF_CUDA_VIRTUAL_SM(EF_CUDA_SM90)"
	.elftype	@"ET_EXEC"


//--------------------- .nv.info                  --------------------------
	.section	.nv.info,"",@"SHT_CUDA_INFO"
	.align	4


	//----- nvinfo : EIATTR_REGCOUNT
	.align		4
        /*0000*/ 	.byte	0x04, 0x2f
        /*0002*/ 	.short	(.L_1 - .L_0)
	.align		4
.L_0:
        /*0004*/ 	.word	index@(triton_poi_fused_convolution_relu_8)
        /*0008*/ 	.word	0x0000000c


	//----- nvinfo : EIATTR_MIN_STACK_SIZE
	.align		4
.L_1:
        /*000c*/ 	.byte	0x04, 0x12
        /*000e*/ 	.short	(.L_3 - .L_2)
	.align		4
.L_2:
        /*0010*/ 	.word	index@(triton_poi_fused_convolution_relu_8)
        /*0014*/ 	.word	0x00000000


	//----- nvinfo : EIATTR_FRAME_SIZE
	.align		4
.L_3:
        /*0018*/ 	.byte	0x04, 0x11
        /*001a*/ 	.short	(.L_5 - .L_4)
	.align		4
.L_4:
        /*001c*/ 	.word	index@(triton_poi_fused_convolution_relu_8)
        /*0020*/ 	.word	0x00000000


	//----- nvinfo : EIATTR_MIN_STACK_SIZE
	.align		4
.L_5:
        /*0024*/ 	.byte	0x04, 0x12
        /*0026*/ 	.short	(.L_7 - .L_6)
	.align		4
.L_6:
        /*0028*/ 	.word	index@(triton_poi_fused_convolution_relu_8)
        /*002c*/ 	.word	0x00000000
.L_7:


//--------------------- .nv.info.triton_poi_fused_convolution_relu_8 --------------------------
	.section	.nv.info.triton_poi_fused_convolution_relu_8,"",@"SHT_CUDA_INFO"
	.sectionflags	@""
	.align	4


	//----- nvinfo : EIATTR_CUDA_API_VERSION
	.align		4
        /*0000*/ 	.byte	0x04, 0x37
        /*0002*/ 	.short	(.L_9 - .L_8)
.L_8:
        /*0004*/ 	.word	0x0000007c


	//----- nvinfo : EIATTR_KPARAM_INFO
	.align		4
.L_9:
        /*0008*/ 	.byte	0x04, 0x17
        /*000a*/ 	.short	(.L_11 - .L_10)
.L_10:
        /*000c*/ 	.word	0x00000000
        /*0010*/ 	.short	0x0002
        /*0012*/ 	.short	0x0010
        /*0014*/ 	.byte	0x00, 0xf0, 0x11, 0x00


	//----- nvinfo : EIATTR_KPARAM_INFO
	.align		4
.L_11:
        /*0018*/ 	.byte	0x04, 0x17
        /*001a*/ 	.short	(.L_13 - .L_12)
.L_12:
        /*001c*/ 	.word	0x00000000
        /*0020*/ 	.short	0x0001
        /*0022*/ 	.short	0x0008
        /*0024*/ 	.byte	0x00, 0xf4, 0x21, 0x00


	//----- nvinfo : EIATTR_KPARAM_INFO
	.align		4
.L_13:
        /*0028*/ 	.byte	0x04, 0x17
        /*002a*/ 	.short	(.L_15 - .L_14)
.L_14:
        /*002c*/ 	.word	0x00000000
        /*0030*/ 	.short	0x0000
        /*0032*/ 	.short	0x0000
        /*0034*/ 	.byte	0x00, 0xf4, 0x21, 0x00


	//----- nvinfo : EIATTR_SPARSE_MMA_MASK
	.align		4
.L_15:
        /*0038*/ 	.byte	0x03, 0x50
        /*003a*/ 	.short	0x0000


	//----- nvinfo : EIATTR_MAXREG_COUNT
	.align		4
        /*003c*/ 	.byte	0x03, 0x1b
        /*003e*/ 	.short	0x00ff


	//----- nvinfo : EIATTR_EXIT_INSTR_OFFSETS
	.align		4
        /*0040*/ 	.byte	0x04, 0x1c
        /*0042*/ 	.short	(.L_17 - .L_16)


	//   ....[0]....
.L_16:
        /*0044*/ 	.word	0x00000220


	//----- nvinfo : EIATTR_REQNTID
	.align		4
.L_17:
        /*0048*/ 	.byte	0x04, 0x10
        /*004a*/ 	.short	(.L_19 - .L_18)
.L_18:
        /*004c*/ 	.word	0x00000080
        /*0050*/ 	.word	0x00000001
        /*0054*/ 	.word	0x00000001


	//----- nvinfo : EIATTR_CBANK_PARAM_SIZE
	.align		4
.L_19:
        /*0058*/ 	.byte	0x03, 0x19
        /*005a*/ 	.short	0x0014


	//----- nvinfo : EIATTR_PARAM_CBANK
	.align		4
        /*005c*/ 	.byte	0x04, 0x0a
        /*005e*/ 	.short	(.L_21 - .L_20)
	.align		4
.L_20:
        /*0060*/ 	.word	index@(.nv.constant0.triton_poi_fused_convolution_relu_8)
        /*0064*/ 	.short	0x0210
        /*0066*/ 	.short	0x0014


	//----- nvinfo : EIATTR_SW_WAR
	.align		4
.L_21:
        /*0068*/ 	.byte	0x04, 0x36
        /*006a*/ 	.short	(.L_23 - .L_22)
.L_22:
        /*006c*/ 	.word	0x00000008
.L_23:


//--------------------- .nv.callgraph             --------------------------
	.section	.nv.callgraph,"",@"SHT_CUDA_CALLGRAPH"
	.align	4
	.sectionentsize	8
	.align		4
        /*0000*/ 	.word	0x00000000
	.align		4
        /*0004*/ 	.word	0xffffffff
	.align		4
        /*0008*/ 	.word	0x00000000
	.align		4
        /*000c*/ 	.word	0xfffffffe
	.align		4
        /*0010*/ 	.word	0x00000000
	.align		4
        /*0014*/ 	.word	0xfffffffd
	.align		4
        /*0018*/ 	.word	0x00000000
	.align		4
        /*001c*/ 	.word	0xfffffffc


//--------------------- .text.triton_poi_fused_convolution_relu_8 --------------------------
	.section	.text.triton_poi_fused_convolution_relu_8,"ax",@progbits
	.align	128
        .global         triton_poi_fused_convolution_relu_8
        .type           triton_poi_fused_convolution_relu_8,@function
        .size           triton_poi_fused_convolution_relu_8,(.L_x_1 - triton_poi_fused_convolution_relu_8)
        .other          triton_poi_fused_convolution_relu_8,@"STO_CUDA_ENTRY STV_DEFAULT"
triton_poi_fused_convolution_relu_8:
.text.triton_poi_fused_convolution_relu_8:
[----:B------:R-:W-:Y:S01]  /*0000*/  LDC R1, c[0x0][0x28] ;  /* 0x00000a00ff017b82 */ /* 0x000fe20000000800 */
[----:B------:R-:W1:Y:S07]  /*0010*/  S2R R0, SR_TID.X ;  /* 0x0000000000007919 */ /* 0x000e6e0000002100 */
[----:B------:R-:W2:Y:S01]  /*0020*/  LDC.64 R8, c[0x0][0x218] ;  /* 0x00008600ff087b82 */ /* 0x000ea20000000a00 */
[----:B------:R-:W-:Y:S01]  /*0030*/  ULDC.64 UR4, c[0x0][0x208] ;  /* 0x0000820000047ab9 */ /* 0x000fe20000000a00 */
[----:B------:R-:W3:Y:S06]  /*0040*/  S2R R5, SR_CTAID.X ;  /* 0x0000000000057919 */ /* 0x000eec0000002500 */
[----:B------:R-:W4:Y:S01]  /*0050*/  LDC.64 R2, c[0x0][0x210] ;  /* 0x00008400ff027b82 */ /* 0x000f220000000a00 */
[----:B-1----:R-:W-:Y:S01]  /*0060*/  IMAD.SHL.U32 R0, R0, 0x4, RZ ;  /* 0x0000000400007824 */ /* 0x002fe200078e00ff */
[----:B---3--:R-:W-:-:S04]  /*0070*/  SHF.R.S32.HI R4, RZ, 0x16, R5 ;  /* 0x00000016ff047819 */ /* 0x008fc80000011405 */
[----:B------:R-:W-:Y:S02]  /*0080*/  LOP3.LUT R0, R0, 0x1fc, RZ, 0xc0, !PT ;  /* 0x000001fc00007812 */ /* 0x000fe400078ec0ff */
[----:B------:R-:W-:-:S03]  /*0090*/  SGXT R4, R4, 0x1 ;  /* 0x000000010404781a */ /* 0x000fc60000000200 */
[----:B------:R-:W-:-:S04]  /*00a0*/  IMAD R5, R5, 0x200, R0 ;  /* 0x0000020005057824 */ /* 0x000fc800078e0200 */
[----:B----4-:R-:W-:Y:S01]  /*00b0*/  IMAD.WIDE R2, R5, 0x4, R2 ;  /* 0x0000000405027825 */ /* 0x010fe200078e0202 */
[----:B------:R-:W-:-:S04]  /*00c0*/  LEA.HI R4, R4, R5, RZ, 0x4 ;  /* 0x0000000504047211 */ /* 0x000fc800078f20ff */
[--C-:B------:R-:W-:Y:S02]  /*00d0*/  SHF.R.S32.HI R0, RZ, 0x4, R4.reuse ;  /* 0x00000004ff007819 */ /* 0x100fe40000011404 */
[----:B------:R-:W-:-:S04]  /*00e0*/  SHF.R.S32.HI R7, RZ, 0x1f, R4 ;  /* 0x0000001fff077819 */ /* 0x000fc80000011404 */
[----:B------:R-:W-:-:S04]  /*00f0*/  LEA.HI R7, R7, R0, RZ, 0xa ;  /* 0x0000000007077211 */ /* 0x000fc800078f50ff */
[----:B------:R-:W-:-:S05]  /*0100*/  LOP3.LUT R7, R7, 0xfffffc00, RZ, 0xc0, !PT ;  /* 0xfffffc0007077812 */ /* 0x000fca00078ec0ff */
[----:B------:R-:W-:-:S04]  /*0110*/  IMAD.IADD R7, R0, 0x1, -R7 ;  /* 0x0000000100077824 */ /* 0x000fc800078e0a07 */
[----:B--2---:R-:W-:Y:S02]  /*0120*/  IMAD.WIDE R8, R7, 0x4, R8 ;  /* 0x0000000407087825 */ /* 0x004fe400078e0208 */
[----:B------:R-:W2:Y:S04]  /*0130*/  LDG.E.128 R4, desc[UR4][R2.64] ;  /* 0x0000000402047981 */ /* 0x000ea8000c1e1d00 */
[----:B------:R-:W2:Y:S02]  /*0140*/  LDG.E.EL R8, desc[UR4][R8.64] ;  /* 0x0000000408087981 */ /* 0x000ea4000c2e1900 */
[CC--:B--2---:R-:W-:Y:S01]  /*0150*/  FSETP.GEU.AND P2, PT, R5.reuse, -R8.reuse, PT ;  /* 0x800000080500720b */ /* 0x0c4fe20003f4e000 */
[--C-:B------:R-:W-:Y:S01]  /*0160*/  FADD R5, R5, R8.reuse ;  /* 0x0000000805057221 */ /* 0x100fe20000000000 */
[CC--:B------:R-:W-:Y:S01]  /*0170*/  FSETP.GEU.AND P1, PT, R6.reuse, -R8.reuse, PT ;  /* 0x800000080600720b */ /* 0x0c0fe20003f2e000 */
[--C-:B------:R-:W-:Y:S01]  /*0180*/  FADD R6, R6, R8.reuse ;  /* 0x0000000806067221 */ /* 0x100fe20000000000 */
[CC--:B------:R-:W-:Y:S01]  /*0190*/  FSETP.GEU.AND P0, PT, R7.reuse, -R8.reuse, PT ;  /* 0x800000080700720b */ /* 0x0c0fe20003f0e000 */
[--C-:B------:R-:W-:Y:S01]  /*01a0*/  FADD R7, R7, R8.reuse ;  /* 0x0000000807077221 */ /* 0x100fe20000000000 */
[C---:B------:R-:W-:Y:S01]  /*01b0*/  FADD R0, R4.reuse, R8 ;  /* 0x0000000804007221 */ /* 0x040fe20000000000 */
[----:B------:R-:W-:-:S02]  /*01c0*/  FSETP.GEU.AND P3, PT, R4, -R8, PT ;  /* 0x800000080400720b */ /* 0x000fc40003f6e000 */
[----:B------:R-:W-:Y:S02]  /*01d0*/  SEL R5, R5, RZ, P2 ;  /* 0x000000ff05057207 */ /* 0x000fe40001000000 */
[----:B------:R-:W-:Y:S02]  /*01e0*/  SEL R6, R6, RZ, P1 ;  /* 0x000000ff06067207 */ /* 0x000fe40000800000 */
[----:B------:R-:W-:Y:S02]  /*01f0*/  SEL R7, R7, RZ, P0 ;  /* 0x000000ff07077207 */ /* 0x000fe40000000000 */
[----:B------:R-:W-:-:S05]  /*0200*/  SEL R4, R0, RZ, P3 ;  /* 0x000000ff00047207 */ /* 0x000fca0001800000 */
[----:B------:R-:W-:Y:S01]  /*0210*/  STG.E.128 desc[UR4][R2.64], R4 ;  /* 0x0000000402007986 */ /* 0x000fe2000c101d04 */
[----:B------:R-:W-:Y:S05]  /*0220*/  EXIT ;  /* 0x000000000000794d */ /* 0x000fea0003800000 */
.L_x_0:
[----:B------:R-:W-:-:S00]  /*0230*/  BRA `(.L_x_0) ;  /* 0xfffffffc00fc7947 */ /* 0x000fc0000383ffff */
[----:B------:R-:W-:-:S00]  /*0240*/  NOP ;  /* 0x0000000000007918 */ /* 0x000fc00000000000 */
        /* <DEDUP_REMOVED lines=11> */
.L_x_1:


//--------------------- .nv.constant0.triton_poi_fused_convolution_relu_8 --------------------------
	.section	.nv.constant0.triton_poi_fused_convolution_relu_8,"a",@progbits
	.sectionflags	@""
	.align	4
.nv.constant0.triton_poi_fused_convolution_relu_8:
	.zero		548
